//
// Generated by NVIDIA NVVM Compiler
//
// Compiler Build ID: CL-36424714
// Cuda compilation tools, release 13.0, V13.0.88
// Based on NVVM 20.0.0
//

.version 9.0
.target sm_100
.address_size 64

	// .globl	_Z10stepKernelPiS_ii

.visible .entry _Z10stepKernelPiS_ii(
	.param .u64 .ptr .align 1 _Z10stepKernelPiS_ii_param_0,
	.param .u64 .ptr .align 1 _Z10stepKernelPiS_ii_param_1,
	.param .u32 _Z10stepKernelPiS_ii_param_2,
	.param .u32 _Z10stepKernelPiS_ii_param_3
)
{


	ret;

}


// ===== COMPILED SASS (sm_100) =====

	.target	sm_100

	.elftype	@"ET_EXEC"


//--------------------- .note.nv.tkinfo           --------------------------
	.section	.note.nv.tkinfo,"",@"SHT_NOTE"
	.sectionflags	@"SHF_NOTE_NV_TKINFO"
	.tkinfo
        /*0018*/ 	.word	0x00000002
        /*0030*/ 	.string	""
        /*0030*/ 	.string	"ptxas"
        /*0030*/ 	.string	"Cuda compilation tools, release 13.0, V13.0.88"
        /*0030*/ 	.string	"Build cuda_13.0.r13.0/compiler.36424714_0"
        /*0030*/ 	.string	"-arch sm_100 -m 64 "



//--------------------- .note.nv.cuinfo           --------------------------
	.section	.note.nv.cuinfo,"",@"SHT_NOTE"
	.sectionflags	@"SHF_NOTE_NV_CUINFO"
        /*0018*/ 	.short	0x0002
        /*001a*/ 	.short	0x0064
        /*001c*/ 	.short	0x0082
	.zero		2


//--------------------- .nv.info                  --------------------------
	.section	.nv.info,"",@"SHT_CUDA_INFO"
	.align	4


	//----- nvinfo : EIATTR_REGCOUNT
	.align		4
        /*0000*/ 	.byte	0x04, 0x2f
        /*0002*/ 	.short	(.L_1 - .L_0)
	.align		4
.L_0:
        /*0004*/ 	.word	index@(_Z10stepKernelPiS_ii)
        /*0008*/ 	.word	0x00000004


	//----- nvinfo : EIATTR_FRAME_SIZE
	.align		4
.L_1:
        /*000c*/ 	.byte	0x04, 0x11
        /*000e*/ 	.short	(.L_3 - .L_2)
	.align		4
.L_2:
        /*0010*/ 	.word	index@(_Z10stepKernelPiS_ii)
        /*0014*/ 	.word	0x00000000


	//----- nvinfo : EIATTR_MIN_STACK_SIZE
	.align		4
.L_3:
        /*0018*/ 	.byte	0x04, 0x12
        /*001a*/ 	.short	(.L_5 - .L_4)
	.align		4
.L_4:
        /*001c*/ 	.word	index@(_Z10stepKernelPiS_ii)
        /*0020*/ 	.word	0x00000000
.L_5:


//--------------------- .nv.compat                --------------------------
	.section	.nv.compat,"",@"SHT_CUDA_COMPAT_INFO"
	.align	4
        /*0000*/ 	.byte	0x02, 0x09, 0x00, 0x00, 0x02, 0x02, 0x01, 0x00, 0x02, 0x05, 0x05, 0x00, 0x03, 0x07, 0x01, 0x01
        /*0010*/ 	.byte	0x02, 0x03, 0x00, 0x00, 0x02, 0x06, 0x01, 0x00, 0x04, 0x0b, 0x08, 0x00, 0x09, 0x00, 0x00, 0x00
        /*0020*/ 	.byte	0x00, 0x00, 0x00, 0x00


//--------------------- .nv.info._Z10stepKernelPiS_ii --------------------------
	.section	.nv.info._Z10stepKernelPiS_ii,"",@"SHT_CUDA_INFO"
	.sectionflags	@""
	.align	4


	//----- nvinfo : EIATTR_CUDA_API_VERSION
	.align		4
        /*0000*/ 	.byte	0x04, 0x37
        /*0002*/ 	.short	(.L_7 - .L_6)
.L_6:
        /*0004*/ 	.word	0x00000082


	//----- nvinfo : EIATTR_KPARAM_INFO
	.align		4
.L_7:
        /*0008*/ 	.byte	0x04, 0x17
        /*000a*/ 	.short	(.L_9 - .L_8)
.L_8:
        /*000c*/ 	.word	0x00000000
        /*0010*/ 	.short	0x0003
        /*0012*/ 	.short	0x0014
        /*0014*/ 	.byte	0x00, 0xf0, 0x11, 0x00


	//----- nvinfo : EIATTR_KPARAM_INFO
	.align		4
.L_9:
        /*0018*/ 	.byte	0x04, 0x17
        /*001a*/ 	.short	(.L_11 - .L_10)
.L_10:
        /*001c*/ 	.word	0x00000000
        /*0020*/ 	.short	0x0002
        /*0022*/ 	.short	0x0010
        /*0024*/ 	.byte	0x00, 0xf0, 0x11, 0x00


	//----- nvinfo : EIATTR_KPARAM_INFO
	.align		4
.L_11:
        /*0028*/ 	.byte	0x04, 0x17
        /*002a*/ 	.short	(.L_13 - .L_12)
.L_12:
        /*002c*/ 	.word	0x00000000
        /*0030*/ 	.short	0x0001
        /*0032*/ 	.short	0x0008
        /*0034*/ 	.byte	0x00, 0xf5, 0x21, 0x00


	//----- nvinfo : EIATTR_KPARAM_INFO
	.align		4
.L_13:
        /*0038*/ 	.byte	0x04, 0x17
        /*003a*/ 	.short	(.L_15 - .L_14)
.L_14:
        /*003c*/ 	.word	0x00000000
        /*0040*/ 	.short	0x0000
        /*0042*/ 	.short	0x0000
        /*0044*/ 	.byte	0x00, 0xf5, 0x21, 0x00


	//----- nvinfo : EIATTR_SPARSE_MMA_MASK
	.align		4
.L_15:
        /*0048*/ 	.byte	0x03, 0x50
        /*004a*/ 	.short	0x0000


	//----- nvinfo : EIATTR_MAXREG_COUNT
	.align		4
        /*004c*/ 	.byte	0x03, 0x1b
        /*004e*/ 	.short	0x00ff


	//----- nvinfo : EIATTR_MERCURY_ISA_VERSION
	.align		4
        /*0050*/ 	.byte	0x03, 0x5f
        /*0052*/ 	.short	0x0101


	//----- nvinfo : EIATTR_VRC_CTA_INIT_COUNT
	.align		4
        /*0054*/ 	.byte	0x02, 0x4a
	.zero		1
	.zero		1


	//----- nvinfo : EIATTR_EXIT_INSTR_OFFSETS
	.align		4
        /*0058*/ 	.byte	0x04, 0x1c
        /*005a*/ 	.short	(.L_17 - .L_16)


	//   ....[0]....
.L_16:
        /*005c*/ 	.word	0x00000010


	//----- nvinfo : EIATTR_CBANK_PARAM_SIZE
	.align		4
.L_17:
        /*0060*/ 	.byte	0x03, 0x19
        /*0062*/ 	.short	0x0018


	//----- nvinfo : EIATTR_PARAM_CBANK
	.align		4
        /*0064*/ 	.byte	0x04, 0x0a
        /*0066*/ 	.short	(.L_19 - .L_18)
	.align		4
.L_18:
        /*0068*/ 	.word	index@(.nv.constant0._Z10stepKernelPiS_ii)
        /*006c*/ 	.short	0x0380
        /*006e*/ 	.short	0x0018


	//----- nvinfo : EIATTR_SW_WAR
	.align		4
.L_19:
        /*0070*/ 	.byte	0x04, 0x36
        /*0072*/ 	.short	(.L_21 - .L_20)
.L_20:
        /*0074*/ 	.word	0x00000008
.L_21:


//--------------------- .nv.callgraph             --------------------------
	.section	.nv.callgraph,"",@"SHT_CUDA_CALLGRAPH"
	.align	4
	.sectionentsize	8
	.align		4
        /*0000*/ 	.word	0x00000000
	.align		4
        /*0004*/ 	.word	0xffffffff
	.align		4
        /*0008*/ 	.word	0x00000000
	.align		4
        /*000c*/ 	.word	0xfffffffe
	.align		4
        /*0010*/ 	.word	0x00000000
	.align		4
        /*0014*/ 	.word	0xfffffffd
	.align		4
        /*0018*/ 	.word	0x00000000
	.align		4
        /*001c*/ 	.word	0xfffffffc


//--------------------- .text._Z10stepKernelPiS_ii --------------------------
	.section	.text._Z10stepKernelPiS_ii,"ax",@progbits
	.align	128
        .global         _Z10stepKernelPiS_ii
        .type           _Z10stepKernelPiS_ii,@function
        .size           _Z10stepKernelPiS_ii,(.L_x_1 - _Z10stepKernelPiS_ii)
        .other          _Z10stepKernelPiS_ii,@"STO_CUDA_ENTRY STV_DEFAULT"
_Z10stepKernelPiS_ii:
.text._Z10stepKernelPiS_ii:
[----:B------:R-:W-:Y:S01]  /*0000*/  LDC R1, c[0x0][0x37c] ;  /* 0x0000df00ff017b82 */ /* 0x000fe20000000800 */
[----:B------:R-:W-:Y:S05]  /*0010*/  EXIT ;  /* 0x000000000000794d */ /* 0x000fea0003800000 */
.L_x_0:
[----:B------:R-:W-:-:S00]  /*0020*/  BRA `(.L_x_0) ;  /* 0xfffffffc00fc7947 */ /* 0x000fc0000383ffff */
[----:B------:R-:W-:-:S00]  /*0030*/  NOP ;  /* 0x0000000000007918 */ /* 0x000fc00000000000 */
        /* <DEDUP_REMOVED lines=12> */
.L_x_1:


//--------------------- .nv.shared.reserved.0     --------------------------
	.section	.nv.shared.reserved.0,"aw",@nobits
	.weak		__nv_reservedSMEM_offset_0_alias
	.size		__nv_reservedSMEM_offset_0_alias, 0, 64
	.other		__nv_reservedSMEM_offset_0_alias,@"STO_CUDA_RESERVED_SHARED STV_DEFAULT"
__nv_reservedSMEM_offset_0_alias:
	.zero		0
	.zero		64


//--------------------- .nv.constant0._Z10stepKernelPiS_ii --------------------------
	.section	.nv.constant0._Z10stepKernelPiS_ii,"a",@progbits
	.sectionflags	@""
	.align	4
.nv.constant0._Z10stepKernelPiS_ii:
	.zero		920


//--------------------- SYMBOLS --------------------------

	.type		.nv.reservedSmem.offset0,@object
	.size		.nv.reservedSmem.offset0,0x4
